	.headerflags	@"EF_CUDA_TEXMODE_UNIFIED EF_CUDA_64BIT_ADDRESS EF_CUDA_ACCELERATORS EF_CUDA_SM90 EF_CUDA_VIRTUAL_SM(EF_CUDA_SM90)"
	.elftype	@"ET_EXEC"


//--------------------- .nv.info                  --------------------------
	.section	.nv.info,"",@"SHT_CUDA_INFO"
	.align	4


	//----- nvinfo : EIATTR_REGCOUNT
	.align		4
        /*0000*/ 	.byte	0x04, 0x2f
        /*0002*/ 	.short	(.L_1 - .L_0)
	.align		4
.L_0:
        /*0004*/ 	.word	index@(triton_poi_fused_cat_9)
        /*0008*/ 	.word	0x00000018


	//----- nvinfo : EIATTR_MIN_STACK_SIZE
	.align		4
.L_1:
        /*000c*/ 	.byte	0x04, 0x12
        /*000e*/ 	.short	(.L_3 - .L_2)
	.align		4
.L_2:
        /*0010*/ 	.word	index@(triton_poi_fused_cat_9)
        /*0014*/ 	.word	0x00000000


	//----- nvinfo : EIATTR_FRAME_SIZE
	.align		4
.L_3:
        /*0018*/ 	.byte	0x04, 0x11
        /*001a*/ 	.short	(.L_5 - .L_4)
	.align		4
.L_4:
        /*001c*/ 	.word	index@(triton_poi_fused_cat_9)
        /*0020*/ 	.word	0x00000000


	//----- nvinfo : EIATTR_MIN_STACK_SIZE
	.align		4
.L_5:
        /*0024*/ 	.byte	0x04, 0x12
        /*0026*/ 	.short	(.L_7 - .L_6)
	.align		4
.L_6:
        /*0028*/ 	.word	index@(triton_poi_fused_cat_9)
        /*002c*/ 	.word	0x00000000
.L_7:


//--------------------- .nv.info.triton_poi_fused_cat_9 --------------------------
	.section	.nv.info.triton_poi_fused_cat_9,"",@"SHT_CUDA_INFO"
	.sectionflags	@""
	.align	4


	//----- nvinfo : EIATTR_CUDA_API_VERSION
	.align		4
        /*0000*/ 	.byte	0x04, 0x37
        /*0002*/ 	.short	(.L_9 - .L_8)
.L_8:
        /*0004*/ 	.word	0x0000007c


	//----- nvinfo : EIATTR_KPARAM_INFO
	.align		4
.L_9:
        /*0008*/ 	.byte	0x04, 0x17
        /*000a*/ 	.short	(.L_11 - .L_10)
.L_10:
        /*000c*/ 	.word	0x00000000
        /*0010*/ 	.short	0x0002
        /*0012*/ 	.short	0x0010
        /*0014*/ 	.byte	0x00, 0xf0, 0x11, 0x00


	//----- nvinfo : EIATTR_KPARAM_INFO
	.align		4
.L_11:
        /*0018*/ 	.byte	0x04, 0x17
        /*001a*/ 	.short	(.L_13 - .L_12)
.L_12:
        /*001c*/ 	.word	0x00000000
        /*0020*/ 	.short	0x0001
        /*0022*/ 	.short	0x0008
        /*0024*/ 	.byte	0x00, 0xf4, 0x21, 0x00


	//----- nvinfo : EIATTR_KPARAM_INFO
	.align		4
.L_13:
        /*0028*/ 	.byte	0x04, 0x17
        /*002a*/ 	.short	(.L_15 - .L_14)
.L_14:
        /*002c*/ 	.word	0x00000000
        /*0030*/ 	.short	0x0000
        /*0032*/ 	.short	0x0000
        /*0034*/ 	.byte	0x00, 0xf4, 0x21, 0x00


	//----- nvinfo : EIATTR_SPARSE_MMA_MASK
	.align		4
.L_15:
        /*0038*/ 	.byte	0x03, 0x50
        /*003a*/ 	.short	0x0000


	//----- nvinfo : EIATTR_MAXREG_COUNT
	.align		4
        /*003c*/ 	.byte	0x03, 0x1b
        /*003e*/ 	.short	0x00ff


	//----- nvinfo : EIATTR_EXIT_INSTR_OFFSETS
	.align		4
        /*0040*/ 	.byte	0x04, 0x1c
        /*0042*/ 	.short	(.L_17 - .L_16)


	//   ....[0]....
.L_16:
        /*0044*/ 	.word	0x000005f0


	//   ....[1]....
        /*0048*/ 	.word	0x00000610


	//----- nvinfo : EIATTR_REQNTID
	.align		4
.L_17:
        /*004c*/ 	.byte	0x04, 0x10
        /*004e*/ 	.short	(.L_19 - .L_18)
.L_18:
        /*0050*/ 	.word	0x00000080
        /*0054*/ 	.word	0x00000001
        /*0058*/ 	.word	0x00000001


	//----- nvinfo : EIATTR_CBANK_PARAM_SIZE
	.align		4
.L_19:
        /*005c*/ 	.byte	0x03, 0x19
        /*005e*/ 	.short	0x0014


	//----- nvinfo : EIATTR_PARAM_CBANK
	.align		4
        /*0060*/ 	.byte	0x04, 0x0a
        /*0062*/ 	.short	(.L_21 - .L_20)
	.align		4
.L_20:
        /*0064*/ 	.word	index@(.nv.constant0.triton_poi_fused_cat_9)
        /*0068*/ 	.short	0x0210
        /*006a*/ 	.short	0x0014


	//----- nvinfo : EIATTR_SW_WAR
	.align		4
.L_21:
        /*006c*/ 	.byte	0x04, 0x36
        /*006e*/ 	.short	(.L_23 - .L_22)
.L_22:
        /*0070*/ 	.word	0x00000008
.L_23:


//--------------------- .nv.callgraph             --------------------------
	.section	.nv.callgraph,"",@"SHT_CUDA_CALLGRAPH"
	.align	4
	.sectionentsize	8
	.align		4
        /*0000*/ 	.word	0x00000000
	.align		4
        /*0004*/ 	.word	0xffffffff
	.align		4
        /*0008*/ 	.word	0x00000000
	.align		4
        /*000c*/ 	.word	0xfffffffe
	.align		4
        /*0010*/ 	.word	0x00000000
	.align		4
        /*0014*/ 	.word	0xfffffffd
	.align		4
        /*0018*/ 	.word	0x00000000
	.align		4
        /*001c*/ 	.word	0xfffffffc


//--------------------- .text.triton_poi_fused_cat_9 --------------------------
	.section	.text.triton_poi_fused_cat_9,"ax",@progbits
	.align	128
        .global         triton_poi_fused_cat_9
        .type           triton_poi_fused_cat_9,@function
        .size           triton_poi_fused_cat_9,(.L_x_1 - triton_poi_fused_cat_9)
        .other          triton_poi_fused_cat_9,@"STO_CUDA_ENTRY STV_DEFAULT"
triton_poi_fused_cat_9:
.text.triton_poi_fused_cat_9:
[----:B------:R-:W0:Y:S02]  /*0000*/  LDC R1, c[0x0][0x28] ;  /* 0x00000a00ff017b82 */ /* 0x000e240000000800 */
[----:B------:R-:W1:Y:S01]  /*0010*/  S2R R0, SR_TID.X ;  /* 0x0000000000007919 */ /* 0x000e620000002100 */
[----:B------:R-:W-:Y:S01]  /*0020*/  CS2R R16, SRZ ;  /* 0x0000000000107805 */ /* 0x000fe2000001ff00 */
[----:B------:R-:W-:Y:S01]  /*0030*/  ULDC.64 UR4, c[0x0][0x208] ;  /* 0x0000820000047ab9 */ /* 0x000fe20000000a00 */
[----:B------:R-:W2:Y:S01]  /*0040*/  S2R R3, SR_CTAID.X ;  /* 0x0000000000037919 */ /* 0x000ea20000002500 */
[----:B-1----:R-:W-:-:S05]  /*0050*/  IMAD.SHL.U32 R0, R0, 0x2, RZ ;  /* 0x0000000200007824 */ /* 0x002fca00078e00ff */
[----:B------:R-:W-:-:S05]  /*0060*/  LOP3.LUT R0, R0, 0xfe, RZ, 0xc0, !PT ;  /* 0x000000fe00007812 */ /* 0x000fca00078ec0ff */
[----:B--2---:R-:W-:-:S04]  /*0070*/  IMAD R0, R3, 0x100, R0 ;  /* 0x0000010003007824 */ /* 0x004fc800078e0200 */
[----:B------:R-:W-:-:S05]  /*0080*/  IMAD.HI R2, R0, 0x2aaaaaab, RZ ;  /* 0x2aaaaaab00027827 */ /* 0x000fca00078e02ff */
[----:B------:R-:W-:-:S04]  /*0090*/  SHF.R.U32.HI R3, RZ, 0x1f, R2 ;  /* 0x0000001fff037819 */ /* 0x000fc80000011602 */
[CC--:B------:R-:W-:Y:S02]  /*00a0*/  LEA.HI.SX32 R4, R2.reuse, R3.reuse, 0x1e ;  /* 0x0000000302047211 */ /* 0x0c0fe400078ff2ff */
[----:B------:R-:W-:Y:S02]  /*00b0*/  LEA.HI.SX32 R5, R2, R3, 0x1f ;  /* 0x0000000302057211 */ /* 0x000fe400078ffaff */
[----:B------:R-:W-:Y:S02]  /*00c0*/  LEA.HI R6, R4, R4, RZ, 0x1 ;  /* 0x0000000404067211 */ /* 0x000fe400078f08ff */
[C---:B------:R-:W-:Y:S02]  /*00d0*/  LEA.HI R8, R5.reuse, R5, RZ, 0x1 ;  /* 0x0000000505087211 */ /* 0x040fe400078f08ff */
[----:B------:R-:W-:Y:S01]  /*00e0*/  LOP3.LUT R7, R6, 0x1ffffffe, RZ, 0xc0, !PT ;  /* 0x1ffffffe06077812 */ /* 0x000fe200078ec0ff */
[----:B------:R-:W-:Y:S01]  /*00f0*/  IMAD R6, R5, -0xc, R0 ;  /* 0xfffffff405067824 */ /* 0x000fe200078e0200 */
[----:B------:R-:W-:-:S02]  /*0100*/  LOP3.LUT R8, R8, 0x7ffffffe, RZ, 0xc0, !PT ;  /* 0x7ffffffe08087812 */ /* 0x000fc400078ec0ff */
[----:B------:R-:W-:Y:S01]  /*0110*/  LEA.HI R9, R2, R3, RZ, 0x1d ;  /* 0x0000000302097211 */ /* 0x000fe200078fe8ff */
[----:B------:R-:W-:Y:S01]  /*0120*/  IMAD.IADD R7, R4, 0x1, -R7 ;  /* 0x0000000104077824 */ /* 0x000fe200078e0a07 */
[----:B------:R-:W1:Y:S01]  /*0130*/  LDC.64 R2, c[0x0][0x210] ;  /* 0x00008400ff027b82 */ /* 0x000e620000000a00 */
[----:B------:R-:W-:Y:S02]  /*0140*/  IMAD.IADD R8, R5, 0x1, -R8 ;  /* 0x0000000105087824 */ /* 0x000fe400078e0a08 */
[----:B------:R-:W-:Y:S02]  /*0150*/  VIADD R4, R6, 0xfffffffd ;  /* 0xfffffffd06047836 */ /* 0x000fe40000000000 */
[----:B------:R-:W-:Y:S02]  /*0160*/  IMAD R8, R7, 0x4, R8 ;  /* 0x0000000407087824 */ /* 0x000fe400078e0208 */
[----:B------:R-:W-:Y:S01]  /*0170*/  IMAD R14, R9, 0x30, RZ ;  /* 0x00000030090e7824 */ /* 0x000fe200078e02ff */
[----:B------:R-:W-:Y:S01]  /*0180*/  ISETP.GE.U32.AND P1, PT, R4, 0x3, PT ;  /* 0x000000030400780c */ /* 0x000fe20003f26070 */
[----:B------:R-:W-:-:S02]  /*0190*/  IMAD.SHL.U32 R8, R8, 0x2, RZ ;  /* 0x0000000208087824 */ /* 0x000fc400078e00ff */
[----:B------:R-:W-:Y:S01]  /*01a0*/  IMAD R9, R6, 0x10, R14 ;  /* 0x0000001006097824 */ /* 0x000fe200078e020e */
[----:B------:R-:W-:Y:S01]  /*01b0*/  ISETP.LT.AND P6, PT, R0, 0xc0, !P1 ;  /* 0x000000c00000780c */ /* 0x000fe20004fc1270 */
[----:B------:R-:W-:Y:S02]  /*01c0*/  VIADD R7, R8, 0x4 ;  /* 0x0000000408077836 */ /* 0x000fe40000000000 */
[----:B------:R-:W-:Y:S02]  /*01d0*/  VIADD R4, R6, 0xfffffffa ;  /* 0xfffffffa06047836 */ /* 0x000fe40000000000 */
[----:B------:R-:W-:Y:S01]  /*01e0*/  VIADD R18, R8, 0x1 ;  /* 0x0000000108127836 */ /* 0x000fe20000000000 */
[C---:B------:R-:W-:Y:S02]  /*01f0*/  IADD3 R11, R9.reuse, -0x30, R7 ;  /* 0xffffffd0090b7810 */ /* 0x040fe40007ffe007 */
[----:B------:R-:W-:Y:S02]  /*0200*/  ISETP.GE.U32.AND P5, PT, R4, 0x3, PT ;  /* 0x000000030400780c */ /* 0x000fe40003fa6070 */
[----:B------:R-:W-:-:S02]  /*0210*/  IADD3 R13, R9, -0x60, R18 ;  /* 0xffffffa0090d7810 */ /* 0x000fc40007ffe012 */
[----:B------:R-:W-:Y:S01]  /*0220*/  ISETP.LT.AND P3, PT, R0, 0xc0, !P5 ;  /* 0x000000c00000780c */ /* 0x000fe20006f61270 */
[----:B-1----:R-:W-:-:S05]  /*0230*/  IMAD.WIDE R10, R11, 0x4, R2 ;  /* 0x000000040b0a7825 */ /* 0x002fca00078e0202 */
[----:B------:R1:W2:Y:S01]  /*0240*/  @P6 LDG.E.EL R16, desc[UR4][R10.64] ;  /* 0x000000040a106981 */ /* 0x0002a2000c2e1900 */
[----:B------:R-:W-:-:S06]  /*0250*/  IMAD.WIDE R12, R13, 0x4, R2 ;  /* 0x000000040d0c7825 */ /* 0x000fcc00078e0202 */
[----:B------:R3:W4:Y:S01]  /*0260*/  @P3 LDG.E.EL R17, desc[UR4][R12.64] ;  /* 0x000000040c113981 */ /* 0x000722000c2e1900 */
[----:B------:R-:W-:Y:S01]  /*0270*/  VIADD R5, R0, 0x1 ;  /* 0x0000000100057836 */ /* 0x000fe20000000000 */
[----:B------:R-:W-:Y:S01]  /*0280*/  ISETP.GT.AND P0, PT, R6, 0x5, PT ;  /* 0x000000050600780c */ /* 0x000fe20003f04270 */
[----:B------:R-:W-:Y:S01]  /*0290*/  VIADD R20, R8, 0x5 ;  /* 0x0000000508147836 */ /* 0x000fe20000000000 */
[----:B------:R-:W-:Y:S01]  /*02a0*/  ISETP.GE.AND P2, PT, R0, 0xc0, PT ;  /* 0x000000c00000780c */ /* 0x000fe20003f46270 */
[----:B------:R-:W-:-:S03]  /*02b0*/  IMAD.HI R4, R5, 0x2aaaaaab, RZ ;  /* 0x2aaaaaab05047827 */ /* 0x000fc600078e02ff */
[----:B------:R-:W-:Y:S01]  /*02c0*/  ISETP.GT.AND P4, PT, R6, 0x8, !P2 ;  /* 0x000000080600780c */ /* 0x000fe20005784270 */
[----:B------:R-:W-:Y:S01]  /*02d0*/  IMAD.MOV.U32 R19, RZ, RZ, RZ ;  /* 0x000000ffff137224 */ /* 0x000fe200078e00ff */
[----:B------:R-:W-:Y:S02]  /*02e0*/  SHF.R.U32.HI R15, RZ, 0x1, R4 ;  /* 0x00000001ff0f7819 */ /* 0x000fe40000011604 */
[----:B-1----:R-:W-:Y:S02]  /*02f0*/  IADD3 R11, R9, -0x90, R20 ;  /* 0xffffff70090b7810 */ /* 0x002fe40007ffe014 */
[----:B------:R-:W-:-:S03]  /*0300*/  LEA.HI R4, R4, R15, RZ, 0x1 ;  /* 0x0000000f04047211 */ /* 0x000fc600078f08ff */
[----:B------:R-:W-:-:S04]  /*0310*/  IMAD.WIDE R10, R11, 0x4, R2 ;  /* 0x000000040b0a7825 */ /* 0x000fc800078e0202 */
[----:B------:R-:W-:Y:S01]  /*0320*/  IMAD R5, R4, -0xc, R5 ;  /* 0xfffffff404057824 */ /* 0x000fe200078e0205 */
[----:B------:R1:W5:Y:S03]  /*0330*/  @P4 LDG.E.EL R19, desc[UR4][R10.64] ;  /* 0x000000040a134981 */ /* 0x000366000c2e1900 */
[C---:B------:R-:W-:Y:S01]  /*0340*/  IMAD R15, R5.reuse, 0x10, R14 ;  /* 0x00000010050f7824 */ /* 0x040fe200078e020e */
[----:B------:R-:W-:Y:S01]  /*0350*/  ISETP.LT.AND P0, PT, R5, 0x9, P0 ;  /* 0x000000090500780c */ /* 0x000fe20000701270 */
[----:B------:R-:W-:-:S03]  /*0360*/  IMAD.MOV.U32 R14, RZ, RZ, RZ ;  /* 0x000000ffff0e7224 */ /* 0x000fc600078e00ff */
[----:B---3--:R-:W-:Y:S02]  /*0370*/  IADD3 R13, R15, -0x60, R18 ;  /* 0xffffffa00f0d7810 */ /* 0x008fe40007ffe012 */
[----:B----4-:R-:W-:-:S03]  /*0380*/  SEL R21, R17, RZ, P3 ;  /* 0x000000ff11157207 */ /* 0x010fc60001800000 */
[----:B------:R-:W-:Y:S01]  /*0390*/  IMAD.WIDE R12, R13, 0x4, R2 ;  /* 0x000000040d0c7825 */ /* 0x000fe200078e0202 */
[----:B--2---:R-:W-:Y:S01]  /*03a0*/  SEL R4, R16, RZ, P6 ;  /* 0x000000ff10047207 */ /* 0x004fe20003000000 */
[----:B-1----:R-:W1:Y:S01]  /*03b0*/  LDC.64 R10, c[0x0][0x218] ;  /* 0x00008600ff0a7b82 */ /* 0x002e620000000a00 */
[----:B------:R-:W-:Y:S02]  /*03c0*/  ISETP.LT.AND P6, PT, R0, 0xc0, P0 ;  /* 0x000000c00000780c */ /* 0x000fe400007c1270 */
[----:B------:R-:W-:Y:S02]  /*03d0*/  ISETP.GT.AND P3, PT, R5, 0x8, !P2 ;  /* 0x000000080500780c */ /* 0x000fe40005764270 */
[----:B------:R-:W-:Y:S01]  /*03e0*/  IADD3 R17, R15, -0x90, R20 ;  /* 0xffffff700f117810 */ /* 0x000fe20007ffe014 */
[----:B------:R-:W-:-:S04]  /*03f0*/  IMAD.MOV.U32 R18, RZ, RZ, RZ ;  /* 0x000000ffff127224 */ /* 0x000fc800078e00ff */
[----:B------:R-:W-:-:S04]  /*0400*/  IMAD.WIDE R16, R17, 0x4, R2 ;  /* 0x0000000411107825 */ /* 0x000fc800078e0202 */
[----:B------:R2:W3:Y:S04]  /*0410*/  @P6 LDG.E.EL R14, desc[UR4][R12.64] ;  /* 0x000000040c0e6981 */ /* 0x0004e8000c2e1900 */
[----:B------:R-:W4:Y:S01]  /*0420*/  @P3 LDG.E.EL R18, desc[UR4][R16.64] ;  /* 0x0000000410123981 */ /* 0x000f22000c2e1900 */
[----:B-----5:R-:W-:Y:S02]  /*0430*/  SEL R20, R19, RZ, P4 ;  /* 0x000000ff13147207 */ /* 0x020fe40002000000 */
[----:B------:R-:W-:Y:S02]  /*0440*/  ISETP.GE.AND P4, PT, R6, 0x3, PT ;  /* 0x000000030600780c */ /* 0x000fe40003f86270 */
[----:B------:R-:W-:Y:S01]  /*0450*/  @P1 SEL R4, R21, R20, !P5 ;  /* 0x0000001415041207 */ /* 0x000fe20006800000 */
[----:B------:R-:W-:-:S02]  /*0460*/  IMAD.IADD R9, R8, 0x1, R9 ;  /* 0x0000000108097824 */ /* 0x000fc400078e0209 */
[----:B------:R-:W-:Y:S01]  /*0470*/  IMAD.IADD R19, R8, 0x1, R15 ;  /* 0x0000000108137824 */ /* 0x000fe200078e020f */
[----:B------:R-:W-:Y:S02]  /*0480*/  IADD3 R15, R15, -0x30, R7 ;  /* 0xffffffd00f0f7810 */ /* 0x000fe40007ffe007 */
[----:B--2---:R-:W-:Y:S02]  /*0490*/  CS2R R12, SRZ ;  /* 0x00000000000c7805 */ /* 0x004fe4000001ff00 */
[----:B---3--:R-:W-:Y:S02]  /*04a0*/  SEL R14, R14, RZ, P6 ;  /* 0x000000ff0e0e7207 */ /* 0x008fe40003000000 */
[----:B------:R-:W-:-:S04]  /*04b0*/  ISETP.GE.AND P6, PT, R6, 0x6, PT ;  /* 0x000000060600780c */ /* 0x000fc80003fc6270 */
[----:B------:R-:W-:Y:S02]  /*04c0*/  ISETP.GT.AND P1, PT, R5, 0x2, !P6 ;  /* 0x000000020500780c */ /* 0x000fe40007724270 */
[----:B----4-:R-:W-:Y:S02]  /*04d0*/  @!P0 SEL R14, R18, RZ, P3 ;  /* 0x000000ff120e8207 */ /* 0x010fe40001800000 */
[C---:B------:R-:W-:Y:S02]  /*04e0*/  ISETP.LT.AND P0, PT, R0.reuse, 0xc0, !P4 ;  /* 0x000000c00000780c */ /* 0x040fe40006701270 */
[----:B------:R-:W-:Y:S01]  /*04f0*/  ISETP.LT.AND P5, PT, R0, 0xc0, P1 ;  /* 0x000000c00000780c */ /* 0x000fe20000fa1270 */
[----:B------:R-:W-:Y:S01]  /*0500*/  IMAD.WIDE R6, R9, 0x4, R2 ;  /* 0x0000000409067825 */ /* 0x000fe200078e0202 */
[----:B------:R-:W-:-:S03]  /*0510*/  ISETP.LT.AND P3, PT, R5, 0x3, !P2 ;  /* 0x000000030500780c */ /* 0x000fc60005761270 */
[----:B------:R-:W-:-:S04]  /*0520*/  IMAD.WIDE R8, R19, 0x4, R2 ;  /* 0x0000000413087825 */ /* 0x000fc800078e0202 */
[----:B------:R-:W-:Y:S02]  /*0530*/  IMAD.WIDE R2, R15, 0x4, R2 ;  /* 0x000000040f027825 */ /* 0x000fe400078e0202 */
[----:B------:R-:W2:Y:S02]  /*0540*/  @P0 LDG.E.EL R12, desc[UR4][R6.64] ;  /* 0x00000004060c0981 */ /* 0x000ea4000c2e1900 */
[----:B------:R-:W-:Y:S02]  /*0550*/  IMAD.MOV.U32 R15, RZ, RZ, RZ ;  /* 0x000000ffff0f7224 */ /* 0x000fe400078e00ff */
[----:B------:R-:W3:Y:S04]  /*0560*/  @P3 LDG.E.EL R13, desc[UR4][R8.64] ;  /* 0x00000004080d3981 */ /* 0x000ee8000c2e1900 */
[----:B------:R-:W4:Y:S01]  /*0570*/  @P5 LDG.E.EL R15, desc[UR4][R2.64] ;  /* 0x00000004020f5981 */ /* 0x000f22000c2e1900 */
[----:B------:R-:W-:Y:S01]  /*0580*/  ISETP.GE.AND P6, PT, R5, 0x3, PT ;  /* 0x000000030500780c */ /* 0x000fe20003fc6270 */
[----:B-1----:R-:W-:Y:S01]  /*0590*/  IMAD.WIDE R10, R0, 0x4, R10 ;  /* 0x00000004000a7825 */ /* 0x002fe200078e020a */
[----:B--2---:R-:W-:-:S02]  /*05a0*/  SEL R5, R12, RZ, P0 ;  /* 0x000000ff0c057207 */ /* 0x004fc40000000000 */
[----:B---3--:R-:W-:Y:S02]  /*05b0*/  SEL R13, R13, RZ, P3 ;  /* 0x000000ff0d0d7207 */ /* 0x008fe40001800000 */
[----:B----4-:R-:W-:Y:S02]  /*05c0*/  SEL R15, R15, RZ, P5 ;  /* 0x000000ff0f0f7207 */ /* 0x010fe40002800000 */
[----:B------:R-:W-:-:S05]  /*05d0*/  SEL R12, R5, R4, !P4 ;  /* 0x00000004050c7207 */ /* 0x000fca0006000000 */
[----:B------:R-:W-:Y:S01]  /*05e0*/  @P6 SEL R13, R15, R14, P1 ;  /* 0x0000000e0f0d6207 */ /* 0x000fe20000800000 */
[----:B------:R-:W-:Y:S06]  /*05f0*/  @P2 EXIT ;  /* 0x000000000000294d */ /* 0x000fec0003800000 */
[----:B------:R-:W-:Y:S01]  /*0600*/  STG.E.64 desc[UR4][R10.64], R12 ;  /* 0x0000000c0a007986 */ /* 0x000fe2000c101b04 */
[----:B------:R-:W-:Y:S05]  /*0610*/  EXIT ;  /* 0x000000000000794d */ /* 0x000fea0003800000 */
.L_x_0:
[----:B------:R-:W-:-:S00]  /*0620*/  BRA `(.L_x_0) ;  /* 0xfffffffc00fc7947 */ /* 0x000fc0000383ffff */
[----:B------:R-:W-:-:S00]  /*0630*/  NOP ;  /* 0x0000000000007918 */ /* 0x000fc00000000000 */
        /* <DEDUP_REMOVED lines=12> */
.L_x_1:


//--------------------- .nv.constant0.triton_poi_fused_cat_9 --------------------------
	.section	.nv.constant0.triton_poi_fused_cat_9,"a",@progbits
	.sectionflags	@""
	.align	4
.nv.constant0.triton_poi_fused_cat_9:
	.zero		548
